	.headerflags	@"EF_CUDA_TEXMODE_UNIFIED EF_CUDA_64BIT_ADDRESS EF_CUDA_ACCELERATORS EF_CUDA_SM90 EF_CUDA_VIRTUAL_SM(EF_CUDA_SM90)"
	.elftype	@"ET_EXEC"


//--------------------- .nv.info                  --------------------------
	.section	.nv.info,"",@"SHT_CUDA_INFO"
	.align	4


	//----- nvinfo : EIATTR_REGCOUNT
	.align		4
        /*0000*/ 	.byte	0x04, 0x2f
        /*0002*/ 	.short	(.L_1 - .L_0)
	.align		4
.L_0:
        /*0004*/ 	.word	index@(triton_poi_fused_convolution_relu_threshold_backward_12)
        /*0008*/ 	.word	0x00000026


	//----- nvinfo : EIATTR_MIN_STACK_SIZE
	.align		4
.L_1:
        /*000c*/ 	.byte	0x04, 0x12
        /*000e*/ 	.short	(.L_3 - .L_2)
	.align		4
.L_2:
        /*0010*/ 	.word	index@(triton_poi_fused_convolution_relu_threshold_backward_12)
        /*0014*/ 	.word	0x00000000


	//----- nvinfo : EIATTR_FRAME_SIZE
	.align		4
.L_3:
        /*0018*/ 	.byte	0x04, 0x11
        /*001a*/ 	.short	(.L_5 - .L_4)
	.align		4
.L_4:
        /*001c*/ 	.word	index@(triton_poi_fused_convolution_relu_threshold_backward_12)
        /*0020*/ 	.word	0x00000000


	//----- nvinfo : EIATTR_MIN_STACK_SIZE
	.align		4
.L_5:
        /*0024*/ 	.byte	0x04, 0x12
        /*0026*/ 	.short	(.L_7 - .L_6)
	.align		4
.L_6:
        /*0028*/ 	.word	index@(triton_poi_fused_convolution_relu_threshold_backward_12)
        /*002c*/ 	.word	0x00000000
.L_7:


//--------------------- .nv.info.triton_poi_fused_convolution_relu_threshold_backward_12 --------------------------
	.section	.nv.info.triton_poi_fused_convolution_relu_threshold_backward_12,"",@"SHT_CUDA_INFO"
	.sectionflags	@""
	.align	4


	//----- nvinfo : EIATTR_CUDA_API_VERSION
	.align		4
        /*0000*/ 	.byte	0x04, 0x37
        /*0002*/ 	.short	(.L_9 - .L_8)
.L_8:
        /*0004*/ 	.word	0x0000007c


	//----- nvinfo : EIATTR_KPARAM_INFO
	.align		4
.L_9:
        /*0008*/ 	.byte	0x04, 0x17
        /*000a*/ 	.short	(.L_11 - .L_10)
.L_10:
        /*000c*/ 	.word	0x00000000
        /*0010*/ 	.short	0x0005
        /*0012*/ 	.short	0x0024
        /*0014*/ 	.byte	0x00, 0xf0, 0x11, 0x00


	//----- nvinfo : EIATTR_KPARAM_INFO
	.align		4
.L_11:
        /*0018*/ 	.byte	0x04, 0x17
        /*001a*/ 	.short	(.L_13 - .L_12)
.L_12:
        /*001c*/ 	.word	0x00000000
        /*0020*/ 	.short	0x0004
        /*0022*/ 	.short	0x0020
        /*0024*/ 	.byte	0x00, 0xf0, 0x11, 0x00


	//----- nvinfo : EIATTR_KPARAM_INFO
	.align		4
.L_13:
        /*0028*/ 	.byte	0x04, 0x17
        /*002a*/ 	.short	(.L_15 - .L_14)
.L_14:
        /*002c*/ 	.word	0x00000000
        /*0030*/ 	.short	0x0003
        /*0032*/ 	.short	0x0018
        /*0034*/ 	.byte	0x00, 0xf4, 0x21, 0x00


	//----- nvinfo : EIATTR_KPARAM_INFO
	.align		4
.L_15:
        /*0038*/ 	.byte	0x04, 0x17
        /*003a*/ 	.short	(.L_17 - .L_16)
.L_16:
        /*003c*/ 	.word	0x00000000
        /*0040*/ 	.short	0x0002
        /*0042*/ 	.short	0x0010
        /*0044*/ 	.byte	0x00, 0xf4, 0x21, 0x00


	//----- nvinfo : EIATTR_KPARAM_INFO
	.align		4
.L_17:
        /*0048*/ 	.byte	0x04, 0x17
        /*004a*/ 	.short	(.L_19 - .L_18)
.L_18:
        /*004c*/ 	.word	0x00000000
        /*0050*/ 	.short	0x0001
        /*0052*/ 	.short	0x0008
        /*0054*/ 	.byte	0x00, 0xf4, 0x21, 0x00


	//----- nvinfo : EIATTR_KPARAM_INFO
	.align		4
.L_19:
        /*0058*/ 	.byte	0x04, 0x17
        /*005a*/ 	.short	(.L_21 - .L_20)
.L_20:
        /*005c*/ 	.word	0x00000000
        /*0060*/ 	.short	0x0000
        /*0062*/ 	.short	0x0000
        /*0064*/ 	.byte	0x00, 0xf4, 0x21, 0x00


	//----- nvinfo : EIATTR_SPARSE_MMA_MASK
	.align		4
.L_21:
        /*0068*/ 	.byte	0x03, 0x50
        /*006a*/ 	.short	0x0000


	//----- nvinfo : EIATTR_MAXREG_COUNT
	.align		4
        /*006c*/ 	.byte	0x03, 0x1b
        /*006e*/ 	.short	0x00ff


	//----- nvinfo : EIATTR_EXIT_INSTR_OFFSETS
	.align		4
        /*0070*/ 	.byte	0x04, 0x1c
        /*0072*/ 	.short	(.L_23 - .L_22)


	//   ....[0]....
.L_22:
        /*0074*/ 	.word	0x000011c0


	//   ....[1]....
        /*0078*/ 	.word	0x000011e0


	//----- nvinfo : EIATTR_REQNTID
	.align		4
.L_23:
        /*007c*/ 	.byte	0x04, 0x10
        /*007e*/ 	.short	(.L_25 - .L_24)
.L_24:
        /*0080*/ 	.word	0x00000100
        /*0084*/ 	.word	0x00000001
        /*0088*/ 	.word	0x00000001


	//----- nvinfo : EIATTR_CBANK_PARAM_SIZE
	.align		4
.L_25:
        /*008c*/ 	.byte	0x03, 0x19
        /*008e*/ 	.short	0x0028


	//----- nvinfo : EIATTR_PARAM_CBANK
	.align		4
        /*0090*/ 	.byte	0x04, 0x0a
        /*0092*/ 	.short	(.L_27 - .L_26)
	.align		4
.L_26:
        /*0094*/ 	.word	index@(.nv.constant0.triton_poi_fused_convolution_relu_threshold_backward_12)
        /*0098*/ 	.short	0x0210
        /*009a*/ 	.short	0x0028


	//----- nvinfo : EIATTR_SW_WAR
	.align		4
.L_27:
        /*009c*/ 	.byte	0x04, 0x36
        /*009e*/ 	.short	(.L_29 - .L_28)
.L_28:
        /*00a0*/ 	.word	0x00000008
.L_29:


//--------------------- .nv.callgraph             --------------------------
	.section	.nv.callgraph,"",@"SHT_CUDA_CALLGRAPH"
	.align	4
	.sectionentsize	8
	.align		4
        /*0000*/ 	.word	0x00000000
	.align		4
        /*0004*/ 	.word	0xffffffff
	.align		4
        /*0008*/ 	.word	0x00000000
	.align		4
        /*000c*/ 	.word	0xfffffffe
	.align		4
        /*0010*/ 	.word	0x00000000
	.align		4
        /*0014*/ 	.word	0xfffffffd
	.align		4
        /*0018*/ 	.word	0x00000000
	.align		4
        /*001c*/ 	.word	0xfffffffc


//--------------------- .text.triton_poi_fused_convolution_relu_threshold_backward_12 --------------------------
	.section	.text.triton_poi_fused_convolution_relu_threshold_backward_12,"ax",@progbits
	.sectionflags	@"SHF_BARRIERS=1"
	.align	128
        .global         triton_poi_fused_convolution_relu_threshold_backward_12
        .type           triton_poi_fused_convolution_relu_threshold_backward_12,@function
        .size           triton_poi_fused_convolution_relu_threshold_backward_12,(.L_x_1 - triton_poi_fused_convolution_relu_threshold_backward_12)
        .other          triton_poi_fused_convolution_relu_threshold_backward_12,@"STO_CUDA_ENTRY STV_DEFAULT"
triton_poi_fused_convolution_relu_threshold_backward_12:
.text.triton_poi_fused_convolution_relu_threshold_backward_12:
[----:B------:R-:W0:Y:S02]  /*0000*/  LDC R1, c[0x0][0x28] ;  /* 0x00000a00ff017b82 */ /* 0x000e240000000800 */
[----:B------:R-:W1:Y:S01]  /*0010*/  S2R R7, SR_CTAID.Y ;  /* 0x0000000000077919 */ /* 0x000e620000002600 */
[----:B------:R-:W2:Y:S01]  /*0020*/  LDC.64 R26, c[0x0][0x218] ;  /* 0x00008600ff1a7b82 */ /* 0x000ea20000000a00 */
[----:B------:R-:W-:Y:S02]  /*0030*/  CS2R R12, SRZ ;  /* 0x00000000000c7805 */ /* 0x000fe4000001ff00 */
[----:B------:R-:W-:Y:S01]  /*0040*/  CS2R R14, SRZ ;  /* 0x00000000000e7805 */ /* 0x000fe2000001ff00 */
[----:B------:R-:W3:Y:S01]  /*0050*/  S2R R2, SR_TID.X ;  /* 0x0000000000027919 */ /* 0x000ee20000002100 */
[----:B------:R-:W-:Y:S01]  /*0060*/  ULDC.64 UR6, c[0x0][0x208] ;  /* 0x0000820000067ab9 */ /* 0x000fe20000000a00 */
[----:B------:R-:W4:Y:S02]  /*0070*/  S2R R0, SR_CTAID.X ;  /* 0x0000000000007919 */ /* 0x000f240000002500 */
[----:B------:R-:W5:Y:S01]  /*0080*/  LDC.64 R30, c[0x0][0x210] ;  /* 0x00008400ff1e7b82 */ /* 0x000f620000000a00 */
[----:B-1----:R-:W-:-:S02]  /*0090*/  IMAD.SHL.U32 R20, R7, 0x40, RZ ;  /* 0x0000004007147824 */ /* 0x002fc400078e00ff */
[----:B---3--:R-:W-:Y:S01]  /*00a0*/  IMAD.SHL.U32 R3, R2, 0x10, RZ ;  /* 0x0000001002037824 */ /* 0x008fe200078e00ff */
[----:B------:R-:W-:-:S04]  /*00b0*/  SHF.R.U32.HI R28, RZ, 0x2, R2 ;  /* 0x00000002ff1c7819 */ /* 0x000fc80000011602 */
[----:B------:R-:W-:Y:S02]  /*00c0*/  LOP3.LUT R6, R20, 0x30, R3, 0xf8, !PT ;  /* 0x0000003014067812 */ /* 0x000fe400078ef803 */
[----:B------:R-:W-:Y:S02]  /*00d0*/  SGXT.U32 R28, R28, 0x6 ;  /* 0x000000061c1c781a */ /* 0x000fe40000000000 */
[----:B------:R-:W-:-:S04]  /*00e0*/  SHF.R.S32.HI R3, RZ, 0x1f, R6 ;  /* 0x0000001fff037819 */ /* 0x000fc80000011406 */
[----:B------:R-:W-:Y:S01]  /*00f0*/  LEA.HI R4, R3, R6, RZ, 0x8 ;  /* 0x0000000603047211 */ /* 0x000fe200078f40ff */
[----:B----4-:R-:W-:-:S03]  /*0100*/  IMAD.SHL.U32 R3, R0, 0x40, RZ ;  /* 0x0000004000037824 */ /* 0x010fc600078e00ff */
[C---:B------:R-:W-:Y:S01]  /*0110*/  LOP3.LUT R5, R4.reuse, 0xffffff00, RZ, 0xc0, !PT ;  /* 0xffffff0004057812 */ /* 0x040fe200078ec0ff */
[----:B------:R-:W-:Y:S01]  /*0120*/  IMAD.SHL.U32 R8, R4, 0x100, RZ ;  /* 0x0000010004087824 */ /* 0x000fe200078e00ff */
[----:B------:R-:W-:-:S03]  /*0130*/  LOP3.LUT R0, R3, R28, RZ, 0xfc, !PT ;  /* 0x0000001c03007212 */ /* 0x000fc600078efcff */
[----:B------:R-:W-:Y:S01]  /*0140*/  IMAD.IADD R5, R6, 0x1, -R5 ;  /* 0x0000000106057824 */ /* 0x000fe200078e0a05 */
[----:B------:R-:W-:Y:S02]  /*0150*/  LOP3.LUT R29, R8, 0xffff0000, RZ, 0xc0, !PT ;  /* 0xffff0000081d7812 */ /* 0x000fe400078ec0ff */
[----:B------:R-:W-:Y:S01]  /*0160*/  ISETP.GE.AND P0, PT, R0, 0x100, PT ;  /* 0x000001000000780c */ /* 0x000fe20003f06270 */
[----:B--2---:R-:W-:-:S04]  /*0170*/  IMAD.WIDE R16, R5, 0x4, R26 ;  /* 0x0000000405107825 */ /* 0x004fc800078e021a */
[----:B------:R-:W-:Y:S01]  /*0180*/  IMAD R29, R0, 0x100, R29 ;  /* 0x00000100001d7824 */ /* 0x000fe200078e021d */
[----:B------:R-:W-:Y:S01]  /*0190*/  SHF.R.S32.HI R7, RZ, 0x19, R7 ;  /* 0x00000019ff077819 */ /* 0x000fe20000011407 */
[----:B------:R-:W2:Y:S02]  /*01a0*/  LDG.E.EL.128 R16, desc[UR6][R16.64] ;  /* 0x0000000610107981 */ /* 0x000ea4000c2e1d00 */
[----:B------:R-:W-:Y:S01]  /*01b0*/  IMAD.IADD R0, R5, 0x1, R29 ;  /* 0x0000000105007824 */ /* 0x000fe200078e021d */
[----:B------:R-:W-:Y:S02]  /*01c0*/  SGXT R7, R7, 0x1 ;  /* 0x000000010707781a */ /* 0x000fe40000000200 */
[----:B------:R-:W-:Y:S01]  /*01d0*/  LOP3.LUT R8, R6, 0x4, RZ, 0xfc, !PT ;  /* 0x0000000406087812 */ /* 0x000fe200078efcff */
[----:B-----5:R-:W-:-:S03]  /*01e0*/  IMAD.WIDE R4, R0, 0x4, R30 ;  /* 0x0000000400047825 */ /* 0x020fc600078e021e */
[----:B------:R-:W-:Y:S02]  /*01f0*/  LEA.HI R9, R7, R8, RZ, 0x8 ;  /* 0x0000000807097211 */ /* 0x000fe400078f40ff */
[----:B------:R1:W2:Y:S02]  /*0200*/  @!P0 LDG.E.EL.128 R12, desc[UR6][R4.64] ;  /* 0x00000006040c8981 */ /* 0x0002a4000c2e1d00 */
[----:B------:R-:W-:Y:S02]  /*0210*/  LOP3.LUT R9, R9, 0xffffff00, RZ, 0xc0, !PT ;  /* 0xffffff0009097812 */ /* 0x000fe400078ec0ff */
[C---:B------:R-:W-:Y:S02]  /*0220*/  LOP3.LUT R24, R6.reuse, 0x8, RZ, 0xfc, !PT ;  /* 0x0000000806187812 */ /* 0x040fe400078efcff */
[----:B------:R-:W-:Y:S01]  /*0230*/  LOP3.LUT R6, R6, 0xc, RZ, 0xfc, !PT ;  /* 0x0000000c06067812 */ /* 0x000fe200078efcff */
[----:B------:R-:W-:Y:S01]  /*0240*/  IMAD.IADD R8, R8, 0x1, -R9 ;  /* 0x0000000108087824 */ /* 0x000fe200078e0a09 */
[----:B------:R-:W-:-:S02]  /*0250*/  LEA.HI R9, R7, R24, RZ, 0x8 ;  /* 0x0000001807097211 */ /* 0x000fc400078f40ff */
[----:B------:R-:W-:Y:S02]  /*0260*/  LEA.HI R7, R7, R6, RZ, 0x8 ;  /* 0x0000000607077211 */ /* 0x000fe400078f40ff */
[----:B------:R-:W-:Y:S02]  /*0270*/  SHF.R.U32.HI R10, RZ, 0x4, R2 ;  /* 0x00000004ff0a7819 */ /* 0x000fe40000011602 */
[----:B------:R-:W-:Y:S02]  /*0280*/  LOP3.LUT R9, R9, 0xffffff00, RZ, 0xc0, !PT ;  /* 0xffffff0009097812 */ /* 0x000fe400078ec0ff */
[----:B------:R-:W-:Y:S02]  /*0290*/  LOP3.LUT R7, R7, 0xffffff00, RZ, 0xc0, !PT ;  /* 0xffffff0007077812 */ /* 0x000fe400078ec0ff */
[----:B-1----:R-:W-:Y:S01]  /*02a0*/  SGXT.U32 R5, R10, 0x4 ;  /* 0x000000040a05781a */ /* 0x002fe20000000000 */
[----:B------:R-:W-:Y:S02]  /*02b0*/  IMAD.IADD R33, R8, 0x1, R29 ;  /* 0x0000000108217824 */ /* 0x000fe400078e021d */
[----:B------:R-:W-:Y:S01]  /*02c0*/  IMAD.IADD R24, R24, 0x1, -R9 ;  /* 0x0000000118187824 */ /* 0x000fe200078e0a09 */
[----:B------:R-:W-:Y:S01]  /*02d0*/  LOP3.LUT R20, R20, R5, RZ, 0xfc, !PT ;  /* 0x0000000514147212 */ /* 0x000fe200078efcff */
[----:B------:R-:W-:Y:S01]  /*02e0*/  IMAD.IADD R25, R6, 0x1, -R7 ;  /* 0x0000000106197824 */ /* 0x000fe200078e0a07 */
[----:B------:R-:W-:-:S02]  /*02f0*/  CS2R R4, SRZ ;  /* 0x0000000000047805 */ /* 0x000fc4000001ff00 */
[----:B------:R-:W-:Y:S01]  /*0300*/  CS2R R6, SRZ ;  /* 0x0000000000067805 */ /* 0x000fe2000001ff00 */
[----:B------:R-:W-:-:S04]  /*0310*/  IMAD.WIDE R8, R8, 0x4, R26 ;  /* 0x0000000408087825 */ /* 0x000fc800078e021a */
[----:B------:R-:W-:Y:S02]  /*0320*/  IMAD.WIDE R32, R33, 0x4, R30 ;  /* 0x0000000421207825 */ /* 0x000fe400078e021e */
[----:B------:R-:W3:Y:S04]  /*0330*/  LDG.E.EL.128 R8, desc[UR6][R8.64] ;  /* 0x0000000608087981 */ /* 0x000ee8000c2e1d00 */
[----:B------:R1:W3:Y:S01]  /*0340*/  @!P0 LDG.E.EL.128 R4, desc[UR6][R32.64] ;  /* 0x0000000620048981 */ /* 0x0002e2000c2e1d00 */
[----:B------:R-:W4:Y:S01]  /*0350*/  S2UR UR5, SR_CgaCtaId ;  /* 0x00000000000579c3 */ /* 0x000f220000008800 */
[----:B------:R-:W-:Y:S01]  /*0360*/  IMAD.SHL.U32 R21, R2, 0x400, RZ ;  /* 0x0000040002157824 */ /* 0x000fe200078e00ff */
[----:B------:R-:W-:-:S04]  /*0370*/  UMOV UR4, 0x400 ;  /* 0x0000040000047882 */ /* 0x000fc80000000000 */
[----:B------:R-:W-:-:S04]  /*0380*/  LOP3.LUT R21, R21, 0xc00, RZ, 0xc0, !PT ;  /* 0x00000c0015157812 */ /* 0x000fc800078ec0ff */
[----:B------:R-:W-:Y:S01]  /*0390*/  LOP3.LUT R28, R21, R28, RZ, 0xfc, !PT ;  /* 0x0000001c151c7212 */ /* 0x000fe200078efcff */
[----:B----4-:R-:W-:Y:S01]  /*03a0*/  UPRMT UR4, UR5, 0x654, UR4 ;  /* 0x0000065405047896 */ /* 0x010fe20008000004 */
[----:B------:R-:W-:Y:S01]  /*03b0*/  IMAD.WIDE R34, R24, 0x4, R26 ;  /* 0x0000000418227825 */ /* 0x000fe200078e021a */
[----:B--2---:R-:W-:-:S03]  /*03c0*/  FSETP.GEU.AND P1, PT, R12, -R16, PT ;  /* 0x800000100c00720b */ /* 0x004fc60003f2e000 */
[----:B------:R-:W-:Y:S01]  /*03d0*/  FADD R12, R16, R12 ;  /* 0x0000000c100c7221 */ /* 0x000fe20000000000 */
[----:B------:R-:W-:Y:S01]  /*03e0*/  FSETP.GEU.AND P4, PT, R15, -R19, PT ;  /* 0x800000130f00720b */ /* 0x000fe20003f8e000 */
[----:B------:R-:W-:Y:S01]  /*03f0*/  FADD R23, R19, R15 ;  /* 0x0000000f13177221 */ /* 0x000fe20000000000 */
[C---:B------:R-:W-:Y:S01]  /*0400*/  LEA.HI R15, R21.reuse, UR4, RZ, 0x1c ;  /* 0x00000004150f7c11 */ /* 0x040fe2000f8fe0ff */
[----:B------:R-:W-:Y:S01]  /*0410*/  FADD R22, R18, R14 ;  /* 0x0000000e12167221 */ /* 0x000fe20000000000 */
[----:B------:R-:W-:Y:S02]  /*0420*/  FSEL R16, R12, RZ, P1 ;  /* 0x000000ff0c107208 */ /* 0x000fe40000800000 */
[----:B------:R-:W-:Y:S02]  /*0430*/  FSETP.GEU.AND P3, PT, R14, -R18, PT ;  /* 0x800000120e00720b */ /* 0x000fe40003f6e000 */
[C---:B------:R-:W-:Y:S02]  /*0440*/  LOP3.LUT R12, R21.reuse, 0x40, RZ, 0xfc, !PT ;  /* 0x00000040150c7812 */ /* 0x040fe400078efcff */
[----:B------:R-:W-:-:S02]  /*0450*/  LOP3.LUT R14, R21, 0x80, RZ, 0xfc, !PT ;  /* 0x00000080150e7812 */ /* 0x000fc400078efcff */
[----:B------:R-:W-:Y:S01]  /*0460*/  FSETP.GEU.AND P2, PT, R13, -R17, PT ;  /* 0x800000110d00720b */ /* 0x000fe20003f4e000 */
[----:B------:R-:W-:Y:S01]  /*0470*/  FADD R13, R17, R13 ;  /* 0x0000000d110d7221 */ /* 0x000fe20000000000 */
[----:B------:R-:W-:Y:S01]  /*0480*/  IMAD R15, R28, 0x4, R15 ;  /* 0x000000041c0f7824 */ /* 0x000fe200078e020f */
[----:B------:R-:W-:Y:S02]  /*0490*/  LEA.HI R17, R12, UR4, RZ, 0x1c ;  /* 0x000000040c117c11 */ /* 0x000fe4000f8fe0ff */
[----:B------:R-:W-:Y:S02]  /*04a0*/  LEA.HI R19, R14, UR4, RZ, 0x1c ;  /* 0x000000040e137c11 */ /* 0x000fe4000f8fe0ff */
[----:B------:R-:W-:Y:S01]  /*04b0*/  LOP3.LUT R12, R21, 0xc0, RZ, 0xfc, !PT ;  /* 0x000000c0150c7812 */ /* 0x000fe200078efcff */
[----:B------:R2:W-:Y:S01]  /*04c0*/  STS [R15], R16 ;  /* 0x000000100f007388 */ /* 0x0005e20000000800 */
[C---:B------:R-:W-:Y:S01]  /*04d0*/  IMAD R17, R28.reuse, 0x4, R17 ;  /* 0x000000041c117824 */ /* 0x040fe200078e0211 */
[----:B------:R-:W-:Y:S01]  /*04e0*/  FSEL R14, R13, RZ, P2 ;  /* 0x000000ff0d0e7208 */ /* 0x000fe20001000000 */
[----:B------:R-:W-:Y:S01]  /*04f0*/  IMAD R13, R28, 0x4, R19 ;  /* 0x000000041c0d7824 */ /* 0x000fe200078e0213 */
[----:B------:R-:W-:Y:S01]  /*0500*/  FSEL R22, R22, RZ, P3 ;  /* 0x000000ff16167208 */ /* 0x000fe20001800000 */
[----:B------:R-:W-:Y:S01]  /*0510*/  IMAD.IADD R19, R24, 0x1, R29 ;  /* 0x0000000118137824 */ /* 0x000fe200078e021d */
[----:B--2---:R-:W-:Y:S01]  /*0520*/  LEA.HI R15, R12, UR4, RZ, 0x1c ;  /* 0x000000040c0f7c11 */ /* 0x004fe2000f8fe0ff */
[----:B------:R2:W-:Y:S01]  /*0530*/  STS [R17+0x100], R14 ;  /* 0x0001000e11007388 */ /* 0x0005e20000000800 */
[----:B------:R-:W-:Y:S01]  /*0540*/  FSETP.GTU.AND P6, PT, R14, RZ, PT ;  /* 0x000000ff0e00720b */ /* 0x000fe20003fcc000 */
[----:B------:R-:W-:-:S02]  /*0550*/  IMAD.WIDE R18, R19, 0x4, R30 ;  /* 0x0000000413127825 */ /* 0x000fc400078e021e */
[----:B------:R4:W-:Y:S02]  /*0560*/  STS [R13+0x200], R22 ;  /* 0x000200160d007388 */ /* 0x0009e40000000800 */
[----:B-1----:R-:W-:Y:S01]  /*0570*/  IMAD R32, R28, 0x4, R15 ;  /* 0x000000041c207824 */ /* 0x002fe200078e020f */
[----:B------:R-:W-:Y:S01]  /*0580*/  FSETP.GTU.AND P1, PT, R16, RZ, PT ;  /* 0x000000ff1000720b */ /* 0x000fe20003f2c000 */
[C---:B------:R-:W-:Y:S01]  /*0590*/  IMAD.IADD R29, R25.reuse, 0x1, R29 ;  /* 0x00000001191d7824 */ /* 0x040fe200078e021d */
[----:B--2---:R-:W-:Y:S01]  /*05a0*/  CS2R R14, SRZ ;  /* 0x00000000000e7805 */ /* 0x004fe2000001ff00 */
[----:B------:R-:W-:Y:S01]  /*05b0*/  IMAD.WIDE R16, R25, 0x4, R26 ;  /* 0x0000000419107825 */ /* 0x000fe200078e021a */
[----:B----4-:R-:W-:Y:S02]  /*05c0*/  CS2R R12, SRZ ;  /* 0x00000000000c7805 */ /* 0x010fe4000001ff00 */
[----:B---3--:R-:W-:Y:S01]  /*05d0*/  FSETP.GEU.AND P2, PT, R4, -R8, PT ;  /* 0x800000080400720b */ /* 0x008fe20003f4e000 */
[----:B------:R-:W-:Y:S01]  /*05e0*/  FADD R25, R8, R4 ;  /* 0x0000000408197221 */ /* 0x000fe20000000000 */
[----:B------:R-:W-:Y:S01]  /*05f0*/  FSEL R23, R23, RZ, P4 ;  /* 0x000000ff17177208 */ /* 0x000fe20002000000 */
[----:B------:R-:W-:Y:S01]  /*0600*/  FADD R27, R11, R7 ;  /* 0x000000070b1b7221 */ /* 0x000fe20000000000 */
[----:B------:R-:W-:Y:S01]  /*0610*/  LOP3.LUT R8, R21, 0x100, RZ, 0xfc, !PT ;  /* 0x0000010015087812 */ /* 0x000fe200078efcff */
[----:B------:R-:W-:Y:S01]  /*0620*/  FADD R26, R10, R6 ;  /* 0x000000060a1a7221 */ /* 0x000fe20000000000 */
[----:B------:R-:W-:Y:S01]  /*0630*/  FSETP.GEU.AND P5, PT, R7, -R11, PT ;  /* 0x8000000b0700720b */ /* 0x000fe20003fae000 */
[----:B------:R-:W-:Y:S01]  /*0640*/  FADD R24, R9, R5 ;  /* 0x0000000509187221 */ /* 0x000fe20000000000 */
[----:B------:R-:W-:Y:S01]  /*0650*/  FSETP.GEU.AND P4, PT, R6, -R10, PT ;  /* 0x8000000a0600720b */ /* 0x000fe20003f8e000 */
[----:B------:R1:W2:Y:S01]  /*0660*/  @!P0 LDG.E.EL.128 R12, desc[UR6][R18.64] ;  /* 0x00000006120c8981 */ /* 0x0002a2000c2e1d00 */
[----:B------:R-:W-:-:S03]  /*0670*/  FSETP.GEU.AND P3, PT, R5, -R9, PT ;  /* 0x800000090500720b */ /* 0x000fc60003f6e000 */
[----:B------:R-:W2:Y:S01]  /*0680*/  LDG.E.EL.128 R4, desc[UR6][R34.64] ;  /* 0x0000000622047981 */ /* 0x000ea2000c2e1d00 */
[----:B------:R-:W-:Y:S02]  /*0690*/  LEA.HI R9, R8, UR4, RZ, 0x1c ;  /* 0x0000000408097c11 */ /* 0x000fe4000f8fe0ff */
[----:B------:R-:W-:-:S03]  /*06a0*/  LOP3.LUT R10, R21, 0x140, RZ, 0xfc, !PT ;  /* 0x00000140150a7812 */ /* 0x000fc600078efcff */
[----:B------:R-:W-:Y:S01]  /*06b0*/  IMAD R8, R28, 0x4, R9 ;  /* 0x000000041c087824 */ /* 0x000fe200078e0209 */
[----:B------:R-:W-:Y:S02]  /*06c0*/  LEA.HI R11, R10, UR4, RZ, 0x1c ;  /* 0x000000040a0b7c11 */ /* 0x000fe4000f8fe0ff */
[----:B------:R-:W-:Y:S02]  /*06d0*/  LOP3.LUT R9, R21, 0x180, RZ, 0xfc, !PT ;  /* 0x0000018015097812 */ /* 0x000fe400078efcff */
[----:B------:R-:W-:Y:S01]  /*06e0*/  FSEL R25, R25, RZ, P2 ;  /* 0x000000ff19197208 */ /* 0x000fe20001000000 */
[----:B------:R-:W-:Y:S01]  /*06f0*/  IMAD R11, R28, 0x4, R11 ;  /* 0x000000041c0b7824 */ /* 0x000fe200078e020b */
[----:B------:R-:W-:Y:S02]  /*0700*/  FSEL R24, R24, RZ, P3 ;  /* 0x000000ff18187208 */ /* 0x000fe40001800000 */
[----:B------:R-:W-:Y:S02]  /*0710*/  LEA.HI R9, R9, UR4, RZ, 0x1c ;  /* 0x0000000409097c11 */ /* 0x000fe4000f8fe0ff */
[----:B------:R-:W-:Y:S01]  /*0720*/  LOP3.LUT R10, R21, 0x1c0, RZ, 0xfc, !PT ;  /* 0x000001c0150a7812 */ /* 0x000fe200078efcff */
[----:B------:R-:W-:Y:S01]  /*0730*/  STS [R32+0x300], R23 ;  /* 0x0003001720007388 */ /* 0x000fe20000000800 */
[----:B------:R-:W-:-:S02]  /*0740*/  IMAD.WIDE R30, R29, 0x4, R30 ;  /* 0x000000041d1e7825 */ /* 0x000fc400078e021e */
[----:B-1----:R-:W-:Y:S01]  /*0750*/  LEA.HI R19, R10, UR4, RZ, 0x1c ;  /* 0x000000040a137c11 */ /* 0x002fe2000f8fe0ff */
[----:B------:R1:W-:Y:S01]  /*0760*/  STS [R8+0x400], R25 ;  /* 0x0004001908007388 */ /* 0x0003e20000000800 */
[----:B------:R-:W-:-:S03]  /*0770*/  IMAD R29, R28, 0x4, R9 ;  /* 0x000000041c1d7824 */ /* 0x000fc600078e0209 */
[----:B------:R3:W-:Y:S01]  /*0780*/  STS [R11+0x500], R24 ;  /* 0x000500180b007388 */ /* 0x0007e20000000800 */
[----:B-1----:R-:W-:Y:S02]  /*0790*/  CS2R R8, SRZ ;  /* 0x0000000000087805 */ /* 0x002fe4000001ff00 */
[----:B---3--:R-:W-:Y:S01]  /*07a0*/  CS2R R10, SRZ ;  /* 0x00000000000a7805 */ /* 0x008fe2000001ff00 */
[----:B------:R-:W-:Y:S02]  /*07b0*/  IMAD R32, R28, 0x4, R19 ;  /* 0x000000041c207824 */ /* 0x000fe400078e0213 */
[----:B------:R-:W3:Y:S04]  /*07c0*/  LDG.E.EL.128 R16, desc[UR6][R16.64] ;  /* 0x0000000610107981 */ /* 0x000ee8000c2e1d00 */
[----:B------:R1:W3:Y:S01]  /*07d0*/  @!P0 LDG.E.EL.128 R8, desc[UR6][R30.64] ;  /* 0x000000061e088981 */ /* 0x0002e2000c2e1d00 */
[----:B------:R-:W-:-:S02]  /*07e0*/  FSEL R26, R26, RZ, P4 ;  /* 0x000000ff1a1a7208 */ /* 0x000fc40002000000 */
[----:B------:R-:W-:-:S03]  /*07f0*/  FSEL R27, R27, RZ, P5 ;  /* 0x000000ff1b1b7208 */ /* 0x000fc60002800000 */
[----:B------:R4:W-:Y:S02]  /*0800*/  STS [R29+0x600], R26 ;  /* 0x0006001a1d007388 */ /* 0x0009e40000000800 */
[----:B----4-:R-:W-:-:S04]  /*0810*/  LOP3.LUT R29, R21, 0x2c0, RZ, 0xfc, !PT ;  /* 0x000002c0151d7812 */ /* 0x010fc800078efcff */
[----:B------:R-:W-:Y:S01]  /*0820*/  LEA.HI R29, R29, UR4, RZ, 0x1c ;  /* 0x000000041d1d7c11 */ /* 0x000fe2000f8fe0ff */
[----:B------:R-:W-:Y:S01]  /*0830*/  STS [R32+0x700], R27 ;  /* 0x0007001b20007388 */ /* 0x000fe20000000800 */
[C---:B-1----:R-:W-:Y:S02]  /*0840*/  LOP3.LUT R30, R21.reuse, 0x3c0, RZ, 0xfc, !PT ;  /* 0x000003c0151e7812 */ /* 0x042fe400078efcff */
[----:B--2---:R-:W-:Y:S01]  /*0850*/  FSETP.GEU.AND P4, PT, R14, -R6, PT ;  /* 0x800000060e00720b */ /* 0x004fe20003f8e000 */
[----:B------:R-:W-:Y:S01]  /*0860*/  FADD R14, R6, R14 ;  /* 0x0000000e060e7221 */ /* 0x000fe20000000000 */
[----:B------:R-:W-:Y:S02]  /*0870*/  LOP3.LUT R6, R21, 0x240, RZ, 0xfc, !PT ;  /* 0x0000024015067812 */ /* 0x000fe400078efcff */
[----:B------:R-:W-:Y:S01]  /*0880*/  FSETP.GEU.AND P2, PT, R12, -R4, PT ;  /* 0x800000040c00720b */ /* 0x000fe20003f4e000 */
[----:B------:R-:W-:Y:S01]  /*0890*/  FADD R12, R4, R12 ;  /* 0x0000000c040c7221 */ /* 0x000fe20000000000 */
[----:B------:R-:W-:Y:S01]  /*08a0*/  FSETP.GEU.AND P5, PT, R15, -R7, PT ;  /* 0x800000070f00720b */ /* 0x000fe20003fae000 */
[----:B------:R-:W-:Y:S01]  /*08b0*/  FADD R15, R7, R15 ;  /* 0x0000000f070f7221 */ /* 0x000fe20000000000 */
[----:B------:R-:W-:-:S02]  /*08c0*/  LOP3.LUT R4, R21, 0x200, RZ, 0xfc, !PT ;  /* 0x0000020015047812 */ /* 0x000fc400078efcff */
[----:B------:R-:W-:Y:S02]  /*08d0*/  LEA.HI R7, R6, UR4, RZ, 0x1c ;  /* 0x0000000406077c11 */ /* 0x000fe4000f8fe0ff */
[----:B------:R-:W-:Y:S01]  /*08e0*/  FSETP.GEU.AND P3, PT, R13, -R5, PT ;  /* 0x800000050d00720b */ /* 0x000fe20003f6e000 */
[----:B------:R-:W-:Y:S01]  /*08f0*/  FADD R13, R5, R13 ;  /* 0x0000000d050d7221 */ /* 0x000fe20000000000 */
[----:B------:R-:W-:Y:S02]  /*0900*/  LOP3.LUT R6, R21, 0x280, RZ, 0xfc, !PT ;  /* 0x0000028015067812 */ /* 0x000fe400078efcff */
[----:B------:R-:W-:Y:S01]  /*0910*/  LEA.HI R5, R4, UR4, RZ, 0x1c ;  /* 0x0000000404057c11 */ /* 0x000fe2000f8fe0ff */
[----:B------:R-:W-:Y:S01]  /*0920*/  IMAD R4, R28, 0x4, R7 ;  /* 0x000000041c047824 */ /* 0x000fe200078e0207 */
[----:B------:R-:W-:Y:S02]  /*0930*/  LEA.HI R7, R6, UR4, RZ, 0x1c ;  /* 0x0000000406077c11 */ /* 0x000fe4000f8fe0ff */
[----:B------:R-:W-:Y:S01]  /*0940*/  FSEL R12, R12, RZ, P2 ;  /* 0x000000ff0c0c7208 */ /* 0x000fe20001000000 */
[C---:B------:R-:W-:Y:S01]  /*0950*/  IMAD R5, R28.reuse, 0x4, R5 ;  /* 0x000000041c057824 */ /* 0x040fe200078e0205 */
[----:B------:R-:W-:Y:S01]  /*0960*/  FSEL R13, R13, RZ, P3 ;  /* 0x000000ff0d0d7208 */ /* 0x000fe20001800000 */
[----:B------:R-:W-:Y:S01]  /*0970*/  IMAD R7, R28, 0x4, R7 ;  /* 0x000000041c077824 */ /* 0x000fe200078e0207 */
[----:B------:R-:W-:Y:S01]  /*0980*/  FSEL R14, R14, RZ, P4 ;  /* 0x000000ff0e0e7208 */ /* 0x000fe20002000000 */
[----:B------:R-:W-:Y:S01]  /*0990*/  IMAD R6, R28, 0x4, R29 ;  /* 0x000000041c067824 */ /* 0x000fe200078e021d */
[----:B------:R-:W-:Y:S01]  /*09a0*/  FSEL R15, R15, RZ, P5 ;  /* 0x000000ff0f0f7208 */ /* 0x000fe20002800000 */
[----:B------:R1:W-:Y:S01]  /*09b0*/  STS [R5+0x800], R12 ;  /* 0x0008000c05007388 */ /* 0x0003e20000000800 */
[----:B------:R-:W-:-:S03]  /*09c0*/  LOP3.LUT R29, R21, 0x380, RZ, 0xfc, !PT ;  /* 0x00000380151d7812 */ /* 0x000fc600078efcff */
[----:B------:R2:W-:Y:S04]  /*09d0*/  STS [R4+0x900], R13 ;  /* 0x0009000d04007388 */ /* 0x0005e80000000800 */
[----:B------:R-:W-:Y:S01]  /*09e0*/  STS [R7+0xa00], R14 ;  /* 0x000a000e07007388 */ /* 0x000fe20000000800 */
[----:B-1----:R-:W-:-:S03]  /*09f0*/  LOP3.LUT R5, R21, 0x340, RZ, 0xfc, !PT ;  /* 0x0000034015057812 */ /* 0x002fc600078efcff */
[----:B------:R1:W-:Y:S01]  /*0a00*/  STS [R6+0xb00], R15 ;  /* 0x000b000f06007388 */ /* 0x0003e20000000800 */
[----:B--2---:R-:W-:Y:S02]  /*0a10*/  LOP3.LUT R4, R21, 0x300, RZ, 0xfc, !PT ;  /* 0x0000030015047812 */ /* 0x004fe400078efcff */
[----:B------:R-:W-:Y:S02]  /*0a20*/  LEA.HI R21, R29, UR4, RZ, 0x1c ;  /* 0x000000041d157c11 */ /* 0x000fe4000f8fe0ff */
[----:B---3--:R-:W-:Y:S01]  /*0a30*/  FSETP.GEU.AND P5, PT, R11, -R19, PT ;  /* 0x800000130b00720b */ /* 0x008fe20003fae000 */
[----:B------:R-:W-:Y:S01]  /*0a40*/  FADD R11, R19, R11 ;  /* 0x0000000b130b7221 */ /* 0x000fe20000000000 */
[----:B------:R-:W-:Y:S02]  /*0a50*/  FSETP.GEU.AND P2, PT, R8, -R16, PT ;  /* 0x800000100800720b */ /* 0x000fe40003f4e000 */
[----:B-1----:R-:W-:Y:S01]  /*0a60*/  SHF.R.U32.HI R6, RZ, 0x2, R2 ;  /* 0x00000002ff067819 */ /* 0x002fe20000011602 */
[----:B------:R-:W-:Y:S01]  /*0a70*/  IMAD.SHL.U32 R2, R2, 0x4, RZ ;  /* 0x0000000402027824 */ /* 0x000fe200078e00ff */
[----:B------:R-:W-:Y:S01]  /*0a80*/  LEA.HI R19, R4, UR4, RZ, 0x1c ;  /* 0x0000000404137c11 */ /* 0x000fe2000f8fe0ff */
[----:B------:R-:W-:Y:S01]  /*0a90*/  FADD R8, R16, R8 ;  /* 0x0000000810087221 */ /* 0x000fe20000000000 */
[----:B------:R-:W-:Y:S01]  /*0aa0*/  FSETP.GEU.AND P3, PT, R9, -R17, PT ;  /* 0x800000110900720b */ /* 0x000fe20003f6e000 */
[----:B------:R-:W-:Y:S01]  /*0ab0*/  IMAD R4, R28, 0x4, R21 ;  /* 0x000000041c047824 */ /* 0x000fe200078e0215 */
[----:B------:R-:W-:Y:S01]  /*0ac0*/  LEA.HI R5, R5, UR4, RZ, 0x1c ;  /* 0x0000000405057c11 */ /* 0x000fe2000f8fe0ff */
[----:B------:R-:W-:Y:S01]  /*0ad0*/  FADD R17, R17, R9 ;  /* 0x0000000911117221 */ /* 0x000fe20000000000 */
[----:B------:R-:W-:Y:S01]  /*0ae0*/  LEA.HI R7, R30, UR4, RZ, 0x1c ;  /* 0x000000041e077c11 */ /* 0x000fe2000f8fe0ff */
[----:B------:R-:W-:Y:S01]  /*0af0*/  FADD R21, R18, R10 ;  /* 0x0000000a12157221 */ /* 0x000fe20000000000 */
[----:B------:R-:W-:Y:S01]  /*0b00*/  FSETP.GEU.AND P4, PT, R10, -R18, PT ;  /* 0x800000120a00720b */ /* 0x000fe20003f8e000 */
[----:B------:R-:W-:Y:S01]  /*0b10*/  IMAD R19, R28, 0x4, R19 ;  /* 0x000000041c137824 */ /* 0x000fe200078e0213 */
[----:B------:R-:W-:-:S02]  /*0b20*/  LOP3.LUT R9, R3, 0x3c, R2, 0xf8, !PT ;  /* 0x0000003c03097812 */ /* 0x000fc400078ef802 */
[----:B------:R-:W-:Y:S01]  /*0b30*/  LOP3.LUT R16, R2, 0x3fc, RZ, 0xc0, !PT ;  /* 0x000003fc02107812 */ /* 0x000fe200078ec0ff */
[----:B------:R-:W-:Y:S01]  /*0b40*/  IMAD R29, R28, 0x4, R5 ;  /* 0x000000041c1d7824 */ /* 0x000fe200078e0205 */
[----:B------:R-:W-:Y:S01]  /*0b50*/  FSEL R2, R8, RZ, P2 ;  /* 0x000000ff08027208 */ /* 0x000fe20001000000 */
[----:B------:R-:W-:Y:S01]  /*0b60*/  IMAD R5, R28, 0x4, R7 ;  /* 0x000000041c057824 */ /* 0x000fe200078e0207 */
[----:B------:R-:W-:Y:S01]  /*0b70*/  FSEL R3, R17, RZ, P3 ;  /* 0x000000ff11037208 */ /* 0x000fe20001800000 */
[----:B------:R-:W1:Y:S01]  /*0b80*/  LDC.64 R30, c[0x0][0x220] ;  /* 0x00008800ff1e7b82 */ /* 0x000e620000000a00 */
[----:B------:R-:W-:Y:S02]  /*0b90*/  FSEL R21, R21, RZ, P4 ;  /* 0x000000ff15157208 */ /* 0x000fe40002000000 */
[----:B------:R-:W-:Y:S01]  /*0ba0*/  FSEL R28, R11, RZ, P5 ;  /* 0x000000ff0b1c7208 */ /* 0x000fe20002800000 */
[----:B------:R-:W-:Y:S04]  /*0bb0*/  STS [R19+0xc00], R2 ;  /* 0x000c000213007388 */ /* 0x000fe80000000800 */
[----:B------:R2:W-:Y:S04]  /*0bc0*/  STS [R29+0xd00], R3 ;  /* 0x000d00031d007388 */ /* 0x0005e80000000800 */
[----:B------:R-:W-:Y:S04]  /*0bd0*/  STS [R4+0xe00], R21 ;  /* 0x000e001504007388 */ /* 0x000fe80000000800 */
[----:B------:R-:W-:Y:S01]  /*0be0*/  STS [R5+0xf00], R28 ;  /* 0x000f001c05007388 */ /* 0x000fe20000000800 */
[----:B------:R-:W-:-:S05]  /*0bf0*/  LOP3.LUT R6, R6, 0x3c, RZ, 0xc0, !PT ;  /* 0x0000003c06067812 */ /* 0x000fca00078ec0ff */
[----:B------:R-:W-:-:S04]  /*0c00*/  VIADD R7, R6, UR4 ;  /* 0x0000000406077c36 */ /* 0x000fc80008000000 */
[C---:B------:R-:W-:Y:S01]  /*0c10*/  IMAD R8, R16.reuse, 0x4, R7 ;  /* 0x0000000410087824 */ /* 0x040fe200078e0207 */
[----:B------:R-:W-:Y:S01]  /*0c20*/  BAR.SYNC.DEFER_BLOCKING 0x0 ;  /* 0x0000000000007b1d */ /* 0x000fe20000010000 */
[----:B------:R-:W-:-:S04]  /*0c30*/  LOP3.LUT R10, R16, 0x400, RZ, 0xfc, !PT ;  /* 0x00000400100a7812 */ /* 0x000fc800078efcff */
[----:B------:R-:W-:-:S04]  /*0c40*/  SHF.R.U32.HI R10, RZ, 0x4, R10 ;  /* 0x00000004ff0a7819 */ /* 0x000fc8000001160a */
[----:B------:R-:W-:Y:S01]  /*0c50*/  LOP3.LUT R10, R10, 0x7c, RZ, 0xc0, !PT ;  /* 0x0000007c0a0a7812 */ /* 0x000fe200078ec0ff */
[----:B------:R-:W-:Y:S04]  /*0c60*/  LDS R4, [R8] ;  /* 0x0000000008047984 */ /* 0x000fe80000000800 */
[----:B------:R-:W-:Y:S04]  /*0c70*/  LDS R5, [R8+0x4] ;  /* 0x0000040008057984 */ /* 0x000fe80000000800 */
[----:B------:R-:W-:Y:S04]  /*0c80*/  LDS R6, [R8+0x8] ;  /* 0x0000080008067984 */ /* 0x000fe80000000800 */
[----:B------:R-:W3:Y:S01]  /*0c90*/  LDS R7, [R8+0xc] ;  /* 0x00000c0008077984 */ /* 0x000ee20000000800 */
[----:B------:R-:W-:Y:S01]  /*0ca0*/  ISETP.GE.AND P2, PT, R9, 0x100, PT ;  /* 0x000001000900780c */ /* 0x000fe20003f46270 */
[----:B------:R-:W-:-:S02]  /*0cb0*/  IMAD R20, R20, 0x100, R9 ;  /* 0x0000010014147824 */ /* 0x000fc400078e0209 */
[----:B------:R-:W-:-:S04]  /*0cc0*/  VIADD R9, R10, UR4 ;  /* 0x000000040a097c36 */ /* 0x000fc80008000000 */
[C---:B------:R-:W-:Y:S01]  /*0cd0*/  IMAD R17, R16.reuse, 0x4, R9 ;  /* 0x0000000410117824 */ /* 0x040fe200078e0209 */
[C---:B--2---:R-:W-:Y:S02]  /*0ce0*/  LOP3.LUT R29, R16.reuse, 0x800, RZ, 0xfc, !PT ;  /* 0x00000800101d7812 */ /* 0x044fe400078efcff */
[----:B------:R-:W-:Y:S02]  /*0cf0*/  LOP3.LUT R32, R16, 0xc00, RZ, 0xfc, !PT ;  /* 0x00000c0010207812 */ /* 0x000fe400078efcff */
[----:B------:R-:W-:Y:S04]  /*0d00*/  LDS R8, [R17+0x1000] ;  /* 0x0010000011087984 */ /* 0x000fe80000000800 */
[----:B------:R-:W-:Y:S04]  /*0d10*/  LDS R9, [R17+0x1004] ;  /* 0x0010040011097984 */ /* 0x000fe80000000800 */
[----:B------:R-:W-:Y:S04]  /*0d20*/  LDS R10, [R17+0x1008] ;  /* 0x00100800110a7984 */ /* 0x000fe80000000800 */
[----:B------:R-:W2:Y:S01]  /*0d30*/  LDS R11, [R17+0x100c] ;  /* 0x00100c00110b7984 */ /* 0x000ea20000000800 */
[----:B------:R-:W-:-:S02]  /*0d40*/  SHF.R.U32.HI R29, RZ, 0x4, R29 ;  /* 0x00000004ff1d7819 */ /* 0x000fc4000001161d */
[----:B------:R-:W-:Y:S01]  /*0d50*/  SHF.R.U32.HI R32, RZ, 0x4, R32 ;  /* 0x00000004ff207819 */ /* 0x000fe20000011620 */
[----:B-1----:R-:W-:Y:S01]  /*0d60*/  IMAD.WIDE R18, R20, 0x4, R30 ;  /* 0x0000000414127825 */ /* 0x002fe200078e021e */
[----:B------:R-:W-:Y:S02]  /*0d70*/  LOP3.LUT R29, R29, 0xbc, RZ, 0xc0, !PT ;  /* 0x000000bc1d1d7812 */ /* 0x000fe400078ec0ff */
[----:B------:R-:W-:-:S03]  /*0d80*/  LOP3.LUT R32, R32, 0xfc, RZ, 0xc0, !PT ;  /* 0x000000fc20207812 */ /* 0x000fc600078ec0ff */
[----:B------:R-:W-:Y:S01]  /*0d90*/  VIADD R29, R29, UR4 ;  /* 0x000000041d1d7c36 */ /* 0x000fe20008000000 */
[----:B------:R-:W-:Y:S01]  /*0da0*/  FSETP.GTU.AND P4, PT, R22, RZ, PT ;  /* 0x000000ff1600720b */ /* 0x000fe20003f8c000 */
[----:B---3--:R1:W-:Y:S01]  /*0db0*/  @!P2 STG.E.128 desc[UR6][R18.64], R4 ;  /* 0x000000041200a986 */ /* 0x0083e2000c101d06 */
[----:B------:R-:W-:-:S04]  /*0dc0*/  FSETP.GTU.AND P5, PT, R23, RZ, PT ;  /* 0x000000ff1700720b */ /* 0x000fc80003fac000 */
[----:B------:R-:W-:Y:S01]  /*0dd0*/  SEL R22, RZ, 0x1, P5 ;  /* 0x00000001ff167807 */ /* 0x000fe20002800000 */
[----:B-1----:R-:W-:Y:S02]  /*0de0*/  VIADD R5, R32, UR4 ;  /* 0x0000000420057c36 */ /* 0x002fe40008000000 */
[----:B------:R-:W-:Y:S01]  /*0df0*/  VIADD R35, R20, 0x1000 ;  /* 0x0000100014237836 */ /* 0x000fe20000000000 */
[----:B------:R-:W-:Y:S01]  /*0e00*/  FSETP.GTU.AND P5, PT, R27, RZ, PT ;  /* 0x000000ff1b00720b */ /* 0x000fe20003fac000 */
[C---:B------:R-:W-:Y:S01]  /*0e10*/  IMAD R32, R16.reuse, 0x4, R29 ;  /* 0x0000000410207824 */ /* 0x040fe200078e021d */
[----:B------:R-:W-:Y:S01]  /*0e20*/  SEL R23, RZ, 0x1, P6 ;  /* 0x00000001ff177807 */ /* 0x000fe20003000000 */
[----:B------:R-:W-:Y:S01]  /*0e30*/  IMAD R29, R16, 0x4, R5 ;  /* 0x00000004101d7824 */ /* 0x000fe200078e0205 */
[----:B------:R-:W-:Y:S01]  /*0e40*/  SEL R5, RZ, 0x1, P4 ;  /* 0x00000001ff057807 */ /* 0x000fe20002000000 */
[----:B------:R-:W-:Y:S01]  /*0e50*/  ULDC.64 UR4, c[0x0][0x228] ;  /* 0x00008a0000047ab9 */ /* 0x000fe20000000a00 */
[----:B------:R-:W-:Y:S02]  /*0e60*/  LDS R4, [R32+0x2000] ;  /* 0x0020000020047984 */ /* 0x000fe40000000800 */
[----:B------:R-:W-:-:S02]  /*0e70*/  PRMT R22, R5, 0x3340, R22 ;  /* 0x0000334005167816 */ /* 0x000fc40000000016 */
[----:B------:R-:W-:Y:S04]  /*0e80*/  LDS R5, [R32+0x2004] ;  /* 0x0020040020057984 */ /* 0x000fe80000000800 */
[----:B------:R-:W-:Y:S04]  /*0e90*/  LDS R6, [R32+0x2008] ;  /* 0x0020080020067984 */ /* 0x000fe80000000800 */
[----:B------:R-:W1:Y:S04]  /*0ea0*/  LDS R7, [R32+0x200c] ;  /* 0x00200c0020077984 */ /* 0x000e680000000800 */
[----:B------:R-:W-:Y:S04]  /*0eb0*/  LDS R16, [R29+0x3000] ;  /* 0x003000001d107984 */ /* 0x000fe80000000800 */
[----:B------:R-:W-:Y:S04]  /*0ec0*/  LDS R17, [R29+0x3004] ;  /* 0x003004001d117984 */ /* 0x000fe80000000800 */
[----:B------:R-:W-:Y:S04]  /*0ed0*/  LDS R18, [R29+0x3008] ;  /* 0x003008001d127984 */ /* 0x000fe80000000800 */
[----:B------:R-:W3:Y:S01]  /*0ee0*/  LDS R19, [R29+0x300c] ;  /* 0x00300c001d137984 */ /* 0x000ee20000000800 */
[----:B------:R-:W-:Y:S01]  /*0ef0*/  IMAD.WIDE R34, R35, 0x4, R30 ;  /* 0x0000000423227825 */ /* 0x000fe200078e021e */
[----:B------:R-:W-:-:S04]  /*0f00*/  FSETP.GTU.AND P4, PT, R26, RZ, PT ;  /* 0x000000ff1a00720b */ /* 0x000fc80003f8c000 */
[----:B--2---:R2:W-:Y:S01]  /*0f10*/  @!P2 STG.E.128 desc[UR6][R34.64], R8 ;  /* 0x000000082200a986 */ /* 0x0045e2000c101d06 */
[----:B------:R-:W-:Y:S02]  /*0f20*/  FSETP.GTU.AND P6, PT, R24, RZ, PT ;  /* 0x000000ff1800720b */ /* 0x000fe40003fcc000 */
[----:B------:R-:W-:Y:S02]  /*0f30*/  FSETP.GTU.AND P3, PT, R25, RZ, PT ;  /* 0x000000ff1900720b */ /* 0x000fe40003f6c000 */
[----:B--2---:R-:W-:Y:S02]  /*0f40*/  SEL R8, RZ, 0x1, P1 ;  /* 0x00000001ff087807 */ /* 0x004fe40000800000 */
[----:B------:R-:W-:Y:S02]  /*0f50*/  SEL R10, RZ, 0x1, P5 ;  /* 0x00000001ff0a7807 */ /* 0x000fe40002800000 */
[----:B------:R-:W-:Y:S02]  /*0f60*/  SEL R11, RZ, 0x1, P4 ;  /* 0x00000001ff0b7807 */ /* 0x000fe40002000000 */
[----:B------:R-:W-:-:S02]  /*0f70*/  FSETP.GTU.AND P4, PT, R14, RZ, PT ;  /* 0x000000ff0e00720b */ /* 0x000fc40003f8c000 */
[----:B------:R-:W-:Y:S02]  /*0f80*/  FSETP.GTU.AND P5, PT, R15, RZ, PT ;  /* 0x000000ff0f00720b */ /* 0x000fe40003fac000 */
[----:B------:R-:W-:Y:S02]  /*0f90*/  PRMT R9, R8, 0x3340, R23 ;  /* 0x0000334008097816 */ /* 0x000fe40000000017 */
[----:B------:R-:W-:Y:S02]  /*0fa0*/  PRMT R8, R11, 0x3340, R10 ;  /* 0x000033400b087816 */ /* 0x000fe4000000000a */
[----:B------:R-:W-:Y:S02]  /*0fb0*/  FSETP.GTU.AND P1, PT, R12, RZ, PT ;  /* 0x000000ff0c00720b */ /* 0x000fe40003f2c000 */
[----:B------:R-:W-:Y:S02]  /*0fc0*/  SEL R12, RZ, 0x1, P5 ;  /* 0x00000001ff0c7807 */ /* 0x000fe40002800000 */
[----:B------:R-:W-:-:S02]  /*0fd0*/  SEL R11, RZ, 0x1, P4 ;  /* 0x00000001ff0b7807 */ /* 0x000fc40002000000 */
[----:B------:R-:W-:Y:S02]  /*0fe0*/  SEL R15, RZ, 0x1, P6 ;  /* 0x00000001ff0f7807 */ /* 0x000fe40003000000 */
[----:B------:R-:W-:Y:S01]  /*0ff0*/  PRMT R12, R11, 0x3340, R12 ;  /* 0x000033400b0c7816 */ /* 0x000fe2000000000c */
[----:B------:R-:W-:Y:S01]  /*1000*/  VIADD R11, R20, 0x2000 ;  /* 0x00002000140b7836 */ /* 0x000fe20000000000 */
[----:B------:R-:W-:Y:S02]  /*1010*/  FSETP.GTU.AND P6, PT, R13, RZ, PT ;  /* 0x000000ff0d00720b */ /* 0x000fe40003fcc000 */
[----:B------:R-:W-:Y:S02]  /*1020*/  SEL R10, RZ, 0x1, P3 ;  /* 0x00000001ff0a7807 */ /* 0x000fe40001800000 */
[----:B------:R-:W-:Y:S02]  /*1030*/  FSETP.GTU.AND P5, PT, R28, RZ, PT ;  /* 0x000000ff1c00720b */ /* 0x000fe40003fac000 */
[----:B------:R-:W-:-:S02]  /*1040*/  FSETP.GTU.AND P4, PT, R21, RZ, PT ;  /* 0x000000ff1500720b */ /* 0x000fc40003f8c000 */
[----:B------:R-:W-:Y:S01]  /*1050*/  SEL R14, RZ, 0x1, P1 ;  /* 0x00000001ff0e7807 */ /* 0x000fe20000800000 */
[----:B------:R-:W-:Y:S01]  /*1060*/  VIADD R23, R20, 0x3000 ;  /* 0x0000300014177836 */ /* 0x000fe20000000000 */
[----:B------:R-:W-:Y:S02]  /*1070*/  FSETP.GTU.AND P1, PT, R2, RZ, PT ;  /* 0x000000ff0200720b */ /* 0x000fe40003f2c000 */
[----:B------:R-:W-:Y:S01]  /*1080*/  FSETP.GTU.AND P3, PT, R3, RZ, PT ;  /* 0x000000ff0300720b */ /* 0x000fe20003f6c000 */
[----:B------:R-:W-:Y:S01]  /*1090*/  IMAD.WIDE R2, R11, 0x4, R30 ;  /* 0x000000040b027825 */ /* 0x000fe200078e021e */
[----:B------:R-:W-:Y:S02]  /*10a0*/  SEL R13, RZ, 0x1, P6 ;  /* 0x00000001ff0d7807 */ /* 0x000fe40003000000 */
[----:B------:R-:W-:Y:S02]  /*10b0*/  PRMT R15, R10, 0x3340, R15 ;  /* 0x000033400a0f7816 */ /* 0x000fe4000000000f */
[----:B------:R-:W-:-:S02]  /*10c0*/  SEL R10, RZ, 0x1, P5 ;  /* 0x00000001ff0a7807 */ /* 0x000fc40002800000 */
[----:B------:R-:W-:Y:S01]  /*10d0*/  SEL R11, RZ, 0x1, P4 ;  /* 0x00000001ff0b7807 */ /* 0x000fe20002000000 */
[----:B------:R-:W-:Y:S01]  /*10e0*/  IMAD.WIDE R30, R23, 0x4, R30 ;  /* 0x00000004171e7825 */ /* 0x000fe200078e021e */
[----:B------:R-:W-:Y:S02]  /*10f0*/  PRMT R13, R14, 0x3340, R13 ;  /* 0x000033400e0d7816 */ /* 0x000fe4000000000d */
[----:B------:R-:W-:Y:S02]  /*1100*/  SEL R14, RZ, 0x1, P3 ;  /* 0x00000001ff0e7807 */ /* 0x000fe40001800000 */
[----:B------:R-:W-:Y:S02]  /*1110*/  SEL R21, RZ, 0x1, P1 ;  /* 0x00000001ff157807 */ /* 0x000fe40000800000 */
[----:B------:R-:W-:Y:S02]  /*1120*/  PRMT R23, R11, 0x3340, R10 ;  /* 0x000033400b177816 */ /* 0x000fe4000000000a */
[----:B------:R-:W-:Y:S01]  /*1130*/  IADD3 R10, P1, R0, UR4, RZ ;  /* 0x00000004000a7c10 */ /* 0x000fe2000ff3e0ff */
[----:B-1----:R1:W-:Y:S01]  /*1140*/  @!P2 STG.E.128 desc[UR6][R2.64], R4 ;  /* 0x000000040200a986 */ /* 0x0023e2000c101d06 */
[----:B------:R-:W-:-:S02]  /*1150*/  PRMT R14, R21, 0x3340, R14 ;  /* 0x00003340150e7816 */ /* 0x000fc4000000000e */
[----:B------:R-:W-:Y:S01]  /*1160*/  LEA.HI.X.SX32 R11, R0, UR5, 0x1, P1 ;  /* 0x00000005000b7c11 */ /* 0x000fe200088f0eff */
[----:B---3--:R1:W-:Y:S01]  /*1170*/  @!P2 STG.E.128 desc[UR6][R30.64], R16 ;  /* 0x000000101e00a986 */ /* 0x0083e2000c101d06 */
[----:B------:R-:W-:Y:S02]  /*1180*/  PRMT R20, R9, 0x5410, R22 ;  /* 0x0000541009147816 */ /* 0x000fe40000000016 */
[----:B------:R-:W-:Y:S02]  /*1190*/  PRMT R21, R15, 0x5410, R8 ;  /* 0x000054100f157816 */ /* 0x000fe40000000008 */
[----:B------:R-:W-:Y:S02]  /*11a0*/  PRMT R22, R13, 0x5410, R12 ;  /* 0x000054100d167816 */ /* 0x000fe4000000000c */
[----:B------:R-:W-:Y:S01]  /*11b0*/  PRMT R23, R14, 0x5410, R23 ;  /* 0x000054100e177816 */ /* 0x000fe20000000017 */
[----:B------:R-:W-:Y:S06]  /*11c0*/  @P0 EXIT ;  /* 0x000000000000094d */ /* 0x000fec0003800000 */
[----:B------:R-:W-:Y:S01]  /*11d0*/  STG.E.128 desc[UR6][R10.64], R20 ;  /* 0x000000140a007986 */ /* 0x000fe2000c101d06 */
[----:B------:R-:W-:Y:S05]  /*11e0*/  EXIT ;  /* 0x000000000000794d */ /* 0x000fea0003800000 */
.L_x_0:
[----:B------:R-:W-:-:S00]  /*11f0*/  BRA `(.L_x_0) ;  /* 0xfffffffc00fc7947 */ /* 0x000fc0000383ffff */
[----:B------:R-:W-:-:S00]  /*1200*/  NOP ;  /* 0x0000000000007918 */ /* 0x000fc00000000000 */
[----:B------:R-:W-:-:S00]  /*1210*/  NOP ;  /* 0x0000000000007918 */ /* 0x000fc00000000000 */
[----:B------:R-:W-:-:S00]  /*1220*/  NOP ;  /* 0x0000000000007918 */ /* 0x000fc00000000000 */
[----:B------:R-:W-:-:S00]  /*1230*/  NOP ;  /* 0x0000000000007918 */ /* 0x000fc00000000000 */
[----:B------:R-:W-:-:S00]  /*1240*/  NOP ;  /* 0x0000000000007918 */ /* 0x000fc00000000000 */
[----:B------:R-:W-:-:S00]  /*1250*/  NOP ;  /* 0x0000000000007918 */ /* 0x000fc00000000000 */
[----:B------:R-:W-:-:S00]  /*1260*/  NOP ;  /* 0x0000000000007918 */ /* 0x000fc00000000000 */
[----:B------:R-:W-:-:S00]  /*1270*/  NOP ;  /* 0x0000000000007918 */ /* 0x000fc00000000000 */
.L_x_1:


//--------------------- .nv.shared.triton_poi_fused_convolution_relu_threshold_backward_12 --------------------------
	.section	.nv.shared.triton_poi_fused_convolution_relu_threshold_backward_12,"aw",@nobits
	.sectionflags	@""
	.align	16
	.zero		1024


//--------------------- .nv.constant0.triton_poi_fused_convolution_relu_threshold_backward_12 --------------------------
	.section	.nv.constant0.triton_poi_fused_convolution_relu_threshold_backward_12,"a",@progbits
	.sectionflags	@""
	.align	4
.nv.constant0.triton_poi_fused_convolution_relu_threshold_backward_12:
	.zero		568
